//
// Generated by NVIDIA NVVM Compiler
//
// Compiler Build ID: CL-36424714
// Cuda compilation tools, release 13.0, V13.0.88
// Based on NVVM 20.0.0
//

.version 9.0
.target sm_100
.address_size 64

	// .globl	_Z7reduce0P4cellS0_
.extern .shared .align 16 .b8 sdata[];

.visible .entry _Z7reduce0P4cellS0_(
	.param .u64 .ptr .align 1 _Z7reduce0P4cellS0__param_0,
	.param .u64 .ptr .align 1 _Z7reduce0P4cellS0__param_1
)
{
	.reg .pred 	%p<6>;
	.reg .b32 	%r<22>;
	.reg .b32 	%f<3>;
	.reg .b64 	%rd<9>;

	ld.param.u64 	%rd2, [_Z7reduce0P4cellS0__param_0];
	ld.param.u64 	%rd1, [_Z7reduce0P4cellS0__param_1];
	cvta.to.global.u64 	%rd3, %rd2;
	mov.u32 	%r1, %tid.x;
	mov.u32 	%r2, %ctaid.x;
	mov.u32 	%r3, %ntid.x;
	mad.lo.s32 	%r8, %r2, %r3, %r1;
	shl.b32 	%r9, %r1, 3;
	mov.u32 	%r10, sdata;
	add.s32 	%r4, %r10, %r9;
	mul.wide.u32 	%rd4, %r8, 8;
	add.s64 	%rd5, %rd3, %rd4;
	ld.global.u32 	%r11, [%rd5];
	ld.global.u32 	%r12, [%rd5+4];
	st.shared.v2.u32 	[%r4], {%r11, %r12};
	bar.sync 	0;
	setp.lt.u32 	%p1, %r3, 2;
	@%p1 bra 	$L__BB0_6;
	mov.b32 	%r21, 1;
$L__BB0_2:
	mov.u32 	%r5, %r21;
	shl.b32 	%r21, %r5, 1;
	add.s32 	%r14, %r21, -1;
	and.b32  	%r15, %r14, %r1;
	setp.ne.s32 	%p2, %r15, 0;
	@%p2 bra 	$L__BB0_5;
	ld.shared.f32 	%f2, [%r4];
	shl.b32 	%r16, %r5, 3;
	add.s32 	%r7, %r4, %r16;
	ld.shared.f32 	%f1, [%r7];
	setp.lt.f32 	%p3, %f2, %f1;
	@%p3 bra 	$L__BB0_5;
	ld.shared.u32 	%r17, [%r7+4];
	mov.b32 	%r18, %f1;
	st.shared.v2.u32 	[%r4], {%r18, %r17};
$L__BB0_5:
	bar.sync 	0;
	setp.lt.u32 	%p4, %r21, %r3;
	@%p4 bra 	$L__BB0_2;
$L__BB0_6:
	setp.ne.s32 	%p5, %r1, 0;
	@%p5 bra 	$L__BB0_8;
	cvta.to.global.u64 	%rd6, %rd1;
	mul.wide.u32 	%rd7, %r2, 8;
	add.s64 	%rd8, %rd6, %rd7;
	ld.shared.v2.u32 	{%r19, %r20}, [sdata];
	st.global.u32 	[%rd8], %r19;
	st.global.u32 	[%rd8+4], %r20;
$L__BB0_8:
	ret;

}


// ===== COMPILED SASS (sm_100) =====

	.target	sm_100

	.elftype	@"ET_EXEC"


//--------------------- .note.nv.tkinfo           --------------------------
	.section	.note.nv.tkinfo,"",@"SHT_NOTE"
	.sectionflags	@"SHF_NOTE_NV_TKINFO"
	.tkinfo
        /*0018*/ 	.word	0x00000002
        /*0030*/ 	.string	""
        /*0030*/ 	.string	"ptxas"
        /*0030*/ 	.string	"Cuda compilation tools, release 13.0, V13.0.88"
        /*0030*/ 	.string	"Build cuda_13.0.r13.0/compiler.36424714_0"
        /*0030*/ 	.string	"-arch sm_100 -m 64 "



//--------------------- .note.nv.cuinfo           --------------------------
	.section	.note.nv.cuinfo,"",@"SHT_NOTE"
	.sectionflags	@"SHF_NOTE_NV_CUINFO"
        /*0018*/ 	.short	0x0002
        /*001a*/ 	.short	0x0064
        /*001c*/ 	.short	0x0082
	.zero		2


//--------------------- .nv.info                  --------------------------
	.section	.nv.info,"",@"SHT_CUDA_INFO"
	.align	4


	//----- nvinfo : EIATTR_REGCOUNT
	.align		4
        /*0000*/ 	.byte	0x04, 0x2f
        /*0002*/ 	.short	(.L_1 - .L_0)
	.align		4
.L_0:
        /*0004*/ 	.word	index@(_Z7reduce0P4cellS0_)
        /*0008*/ 	.word	0x0000000a


	//----- nvinfo : EIATTR_FRAME_SIZE
	.align		4
.L_1:
        /*000c*/ 	.byte	0x04, 0x11
        /*000e*/ 	.short	(.L_3 - .L_2)
	.align		4
.L_2:
        /*0010*/ 	.word	index@(_Z7reduce0P4cellS0_)
        /*0014*/ 	.word	0x00000000


	//----- nvinfo : EIATTR_MIN_STACK_SIZE
	.align		4
.L_3:
        /*0018*/ 	.byte	0x04, 0x12
        /*001a*/ 	.short	(.L_5 - .L_4)
	.align		4
.L_4:
        /*001c*/ 	.word	index@(_Z7reduce0P4cellS0_)
        /*0020*/ 	.word	0x00000000
.L_5:


//--------------------- .nv.compat                --------------------------
	.section	.nv.compat,"",@"SHT_CUDA_COMPAT_INFO"
	.align	4
        /*0000*/ 	.byte	0x02, 0x09, 0x00, 0x00, 0x02, 0x02, 0x01, 0x00, 0x02, 0x05, 0x05, 0x00, 0x03, 0x07, 0x01, 0x01
        /*0010*/ 	.byte	0x02, 0x03, 0x00, 0x00, 0x02, 0x06, 0x01, 0x00, 0x04, 0x0b, 0x08, 0x00, 0x09, 0x00, 0x00, 0x00
        /*0020*/ 	.byte	0x00, 0x00, 0x00, 0x00


//--------------------- .nv.info._Z7reduce0P4cellS0_ --------------------------
	.section	.nv.info._Z7reduce0P4cellS0_,"",@"SHT_CUDA_INFO"
	.sectionflags	@""
	.align	4


	//----- nvinfo : EIATTR_CUDA_API_VERSION
	.align		4
        /*0000*/ 	.byte	0x04, 0x37
        /*0002*/ 	.short	(.L_7 - .L_6)
.L_6:
        /*0004*/ 	.word	0x00000082


	//----- nvinfo : EIATTR_KPARAM_INFO
	.align		4
.L_7:
        /*0008*/ 	.byte	0x04, 0x17
        /*000a*/ 	.short	(.L_9 - .L_8)
.L_8:
        /*000c*/ 	.word	0x00000000
        /*0010*/ 	.short	0x0001
        /*0012*/ 	.short	0x0008
        /*0014*/ 	.byte	0x00, 0xf5, 0x21, 0x00


	//----- nvinfo : EIATTR_KPARAM_INFO
	.align		4
.L_9:
        /*0018*/ 	.byte	0x04, 0x17
        /*001a*/ 	.short	(.L_11 - .L_10)
.L_10:
        /*001c*/ 	.word	0x00000000
        /*0020*/ 	.short	0x0000
        /*0022*/ 	.short	0x0000
        /*0024*/ 	.byte	0x00, 0xf5, 0x21, 0x00


	//----- nvinfo : EIATTR_SPARSE_MMA_MASK
	.align		4
.L_11:
        /*0028*/ 	.byte	0x03, 0x50
        /*002a*/ 	.short	0x0000


	//----- nvinfo : EIATTR_MAXREG_COUNT
	.align		4
        /*002c*/ 	.byte	0x03, 0x1b
        /*002e*/ 	.short	0x00ff


	//----- nvinfo : EIATTR_NUM_BARRIERS
	.align		4
        /*0030*/ 	.byte	0x02, 0x4c
        /*0032*/ 	.byte	0x01
	.zero		1


	//----- nvinfo : EIATTR_MERCURY_ISA_VERSION
	.align		4
        /*0034*/ 	.byte	0x03, 0x5f
        /*0036*/ 	.short	0x0101


	//----- nvinfo : EIATTR_VRC_CTA_INIT_COUNT
	.align		4
        /*0038*/ 	.byte	0x02, 0x4a
	.zero		1
	.zero		1


	//----- nvinfo : EIATTR_EXIT_INSTR_OFFSETS
	.align		4
        /*003c*/ 	.byte	0x04, 0x1c
        /*003e*/ 	.short	(.L_13 - .L_12)


	//   ....[0]....
.L_12:
        /*0040*/ 	.word	0x00000230


	//   ....[1]....
        /*0044*/ 	.word	0x000002c0


	//----- nvinfo : EIATTR_CRS_STACK_SIZE
	.align		4
.L_13:
        /*0048*/ 	.byte	0x04, 0x1e
        /*004a*/ 	.short	(.L_15 - .L_14)
.L_14:
        /*004c*/ 	.word	0x00000000


	//----- nvinfo : EIATTR_CBANK_PARAM_SIZE
	.align		4
.L_15:
        /*0050*/ 	.byte	0x03, 0x19
        /*0052*/ 	.short	0x0010


	//----- nvinfo : EIATTR_PARAM_CBANK
	.align		4
        /*0054*/ 	.byte	0x04, 0x0a
        /*0056*/ 	.short	(.L_17 - .L_16)
	.align		4
.L_16:
        /*0058*/ 	.word	index@(.nv.constant0._Z7reduce0P4cellS0_)
        /*005c*/ 	.short	0x0380
        /*005e*/ 	.short	0x0010


	//----- nvinfo : EIATTR_SW_WAR
	.align		4
.L_17:
        /*0060*/ 	.byte	0x04, 0x36
        /*0062*/ 	.short	(.L_19 - .L_18)
.L_18:
        /*0064*/ 	.word	0x00000008
.L_19:


//--------------------- .nv.callgraph             --------------------------
	.section	.nv.callgraph,"",@"SHT_CUDA_CALLGRAPH"
	.align	4
	.sectionentsize	8
	.align		4
        /*0000*/ 	.word	0x00000000
	.align		4
        /*0004*/ 	.word	0xffffffff
	.align		4
        /*0008*/ 	.word	0x00000000
	.align		4
        /*000c*/ 	.word	0xfffffffe
	.align		4
        /*0010*/ 	.word	0x00000000
	.align		4
        /*0014*/ 	.word	0xfffffffd
	.align		4
        /*0018*/ 	.word	0x00000000
	.align		4
        /*001c*/ 	.word	0xfffffffc


//--------------------- .text._Z7reduce0P4cellS0_ --------------------------
	.section	.text._Z7reduce0P4cellS0_,"ax",@progbits
	.align	128
        .global         _Z7reduce0P4cellS0_
        .type           _Z7reduce0P4cellS0_,@function
        .size           _Z7reduce0P4cellS0_,(.L_x_5 - _Z7reduce0P4cellS0_)
        .other          _Z7reduce0P4cellS0_,@"STO_CUDA_ENTRY STV_DEFAULT"
_Z7reduce0P4cellS0_:
.text._Z7reduce0P4cellS0_:
[----:B------:R-:W-:Y:S01]  /*0000*/  LDC R1, c[0x0][0x37c] ;  /* 0x0000df00ff017b82 */ /* 0x000fe20000000800 */
[----:B------:R-:W0:Y:S07]  /*0010*/  S2R R6, SR_TID.X ;  /* 0x0000000000067919 */ /* 0x000e2e0000002100 */
[----:B------:R-:W1:Y:S01]  /*0020*/  LDC.64 R2, c[0x0][0x380] ;  /* 0x0000e000ff027b82 */ /* 0x000e620000000a00 */
[----:B------:R-:W0:Y:S01]  /*0030*/  LDCU UR8, c[0x0][0x360] ;  /* 0x00006c00ff0877ac */ /* 0x000e220008000800 */
[----:B------:R-:W0:Y:S01]  /*0040*/  S2R R7, SR_CTAID.X ;  /* 0x0000000000077919 */ /* 0x000e220000002500 */
[----:B------:R-:W2:Y:S01]  /*0050*/  LDCU.64 UR6, c[0x0][0x358] ;  /* 0x00006b00ff0677ac */ /* 0x000ea20008000a00 */
[----:B0-----:R-:W-:-:S04]  /*0060*/  IMAD R5, R7, UR8, R6 ;  /* 0x0000000807057c24 */ /* 0x001fc8000f8e0206 */
[----:B-1----:R-:W-:-:S05]  /*0070*/  IMAD.WIDE.U32 R2, R5, 0x8, R2 ;  /* 0x0000000805027825 */ /* 0x002fca00078e0002 */
[----:B--2---:R-:W2:Y:S04]  /*0080*/  LDG.E R4, desc[UR6][R2.64] ;  /* 0x0000000602047981 */ /* 0x004ea8000c1e1900 */
[----:B------:R-:W2:Y:S01]  /*0090*/  LDG.E R5, desc[UR6][R2.64+0x4] ;  /* 0x0000040602057981 */ /* 0x000ea2000c1e1900 */
[----:B------:R-:W0:Y:S01]  /*00a0*/  S2UR UR5, SR_CgaCtaId ;  /* 0x00000000000579c3 */ /* 0x000e220000008800 */
[----:B------:R-:W-:Y:S01]  /*00b0*/  UMOV UR4, 0x400 ;  /* 0x0000040000047882 */ /* 0x000fe20000000000 */
[----:B------:R-:W-:Y:S02]  /*00c0*/  UISETP.GE.U32.AND UP0, UPT, UR8, 0x2, UPT ;  /* 0x000000020800788c */ /* 0x000fe4000bf06070 */
[----:B0-----:R-:W-:-:S06]  /*00d0*/  ULEA UR4, UR5, UR4, 0x18 ;  /* 0x0000000405047291 */ /* 0x001fcc000f8ec0ff */
[----:B------:R-:W-:-:S05]  /*00e0*/  LEA R0, R6, UR4, 0x3 ;  /* 0x0000000406007c11 */ /* 0x000fca000f8e18ff */
[----:B--2---:R0:W-:Y:S01]  /*00f0*/  STS.64 [R0], R4 ;  /* 0x0000000400007388 */ /* 0x0041e20000000a00 */
[----:B------:R-:W-:Y:S06]  /*0100*/  BAR.SYNC.DEFER_BLOCKING 0x0 ;  /* 0x0000000000007b1d */ /* 0x000fec0000010000 */
[----:B------:R-:W-:Y:S05]  /*0110*/  BRA.U !UP0, `(.L_x_0) ;  /* 0x0000000108407547 */ /* 0x000fea000b800000 */
[----:B------:R-:W-:-:S05]  /*0120*/  UMOV UR4, 0x1 ;  /* 0x0000000100047882 */ /* 0x000fca0000000000 */
.L_x_3:
[----:B------:R-:W-:Y:S01]  /*0130*/  IMAD.U32 R3, RZ, RZ, UR4 ;  /* 0x00000004ff037e24 */ /* 0x000fe2000f8e00ff */
[----:B------:R-:W-:Y:S01]  /*0140*/  USHF.L.U32 UR4, UR4, 0x1, URZ ;  /* 0x0000000104047899 */ /* 0x000fe200080006ff */
[----:B------:R-:W-:Y:S03]  /*0150*/  BSSY.RECONVERGENT B0, `(.L_x_1) ;  /* 0x0000009000007945 */ /* 0x000fe60003800200 */
[----:B------:R-:W-:-:S06]  /*0160*/  UIADD3 UR5, UPT, UPT, UR4, -0x1, URZ ;  /* 0xffffffff04057890 */ /* 0x000fcc000fffe0ff */
[----:B------:R-:W-:-:S13]  /*0170*/  LOP3.LUT P0, RZ, R6, UR5, RZ, 0xc0, !PT ;  /* 0x0000000506ff7c12 */ /* 0x000fda000f80c0ff */
[----:B-1----:R-:W-:Y:S05]  /*0180*/  @P0 BRA `(.L_x_2) ;  /* 0x0000000000140947 */ /* 0x002fea0003800000 */
[----:B------:R-:W-:Y:S02]  /*0190*/  LEA R2, R3, R0, 0x3 ;  /* 0x0000000003027211 */ /* 0x000fe400078e18ff */
[----:B------:R-:W-:Y:S04]  /*01a0*/  LDS R3, [R0] ;  /* 0x0000000000037984 */ /* 0x000fe80000000800 */
[----:B0-----:R-:W0:Y:S02]  /*01b0*/  LDS.64 R4, [R2] ;  /* 0x0000000002047984 */ /* 0x001e240000000a00 */
[----:B0-----:R-:W-:-:S13]  /*01c0*/  FSETP.GEU.AND P0, PT, R3, R4, PT ;  /* 0x000000040300720b */ /* 0x001fda0003f0e000 */
[----:B------:R1:W-:Y:S02]  /*01d0*/  @P0 STS.64 [R0], R4 ;  /* 0x0000000400000388 */ /* 0x0003e40000000a00 */
.L_x_2:
[----:B------:R-:W-:Y:S05]  /*01e0*/  BSYNC.RECONVERGENT B0 ;  /* 0x0000000000007941 */ /* 0x000fea0003800200 */
.L_x_1:
[----:B------:R-:W-:Y:S01]  /*01f0*/  BAR.SYNC.DEFER_BLOCKING 0x0 ;  /* 0x0000000000007b1d */ /* 0x000fe20000010000 */
[----:B------:R-:W-:-:S09]  /*0200*/  UISETP.GE.U32.AND UP0, UPT, UR4, UR8, UPT ;  /* 0x000000080400728c */ /* 0x000fd2000bf06070 */
[----:B------:R-:W-:Y:S05]  /*0210*/  BRA.U !UP0, `(.L_x_3) ;  /* 0xfffffffd08c47547 */ /* 0x000fea000b83ffff */
.L_x_0:
[----:B------:R-:W-:-:S13]  /*0220*/  ISETP.NE.AND P0, PT, R6, RZ, PT ;  /* 0x000000ff0600720c */ /* 0x000fda0003f05270 */
[----:B------:R-:W-:Y:S05]  /*0230*/  @P0 EXIT ;  /* 0x000000000000094d */ /* 0x000fea0003800000 */
[----:B------:R-:W2:Y:S01]  /*0240*/  S2UR UR5, SR_CgaCtaId ;  /* 0x00000000000579c3 */ /* 0x000ea20000008800 */
[----:B------:R-:W-:-:S07]  /*0250*/  UMOV UR4, 0x400 ;  /* 0x0000040000047882 */ /* 0x000fce0000000000 */
[----:B------:R-:W3:Y:S01]  /*0260*/  LDC.64 R2, c[0x0][0x388] ;  /* 0x0000e200ff027b82 */ /* 0x000ee20000000a00 */
[----:B--2---:R-:W-:Y:S01]  /*0270*/  ULEA UR4, UR5, UR4, 0x18 ;  /* 0x0000000405047291 */ /* 0x004fe2000f8ec0ff */
[----:B---3--:R-:W-:-:S08]  /*0280*/  IMAD.WIDE.U32 R2, R7, 0x8, R2 ;  /* 0x0000000807027825 */ /* 0x008fd000078e0002 */
[----:B01----:R-:W0:Y:S04]  /*0290*/  LDS.64 R4, [UR4] ;  /* 0x00000004ff047984 */ /* 0x003e280008000a00 */
[----:B0-----:R-:W-:Y:S04]  /*02a0*/  STG.E desc[UR6][R2.64], R4 ;  /* 0x0000000402007986 */ /* 0x001fe8000c101906 */
[----:B------:R-:W-:Y:S01]  /*02b0*/  STG.E desc[UR6][R2.64+0x4], R5 ;  /* 0x0000040502007986 */ /* 0x000fe2000c101906 */
[----:B------:R-:W-:Y:S05]  /*02c0*/  EXIT ;  /* 0x000000000000794d */ /* 0x000fea0003800000 */
.L_x_4:
[----:B------:R-:W-:-:S00]  /*02d0*/  BRA `(.L_x_4) ;  /* 0xfffffffc00fc7947 */ /* 0x000fc0000383ffff */
[----:B------:R-:W-:-:S00]  /*02e0*/  NOP ;  /* 0x0000000000007918 */ /* 0x000fc00000000000 */
        /* <DEDUP_REMOVED lines=9> */
.L_x_5:


//--------------------- .nv.shared._Z7reduce0P4cellS0_ --------------------------
	.section	.nv.shared._Z7reduce0P4cellS0_,"aw",@nobits
	.sectionflags	@""
	.align	16
	.zero		1024


//--------------------- .nv.shared.reserved.0     --------------------------
	.section	.nv.shared.reserved.0,"aw",@nobits
	.weak		__nv_reservedSMEM_offset_0_alias
	.size		__nv_reservedSMEM_offset_0_alias, 0, 64
	.other		__nv_reservedSMEM_offset_0_alias,@"STO_CUDA_RESERVED_SHARED STV_DEFAULT"
__nv_reservedSMEM_offset_0_alias:
	.zero		0
	.zero		64


//--------------------- .nv.constant0._Z7reduce0P4cellS0_ --------------------------
	.section	.nv.constant0._Z7reduce0P4cellS0_,"a",@progbits
	.sectionflags	@""
	.align	4
.nv.constant0._Z7reduce0P4cellS0_:
	.zero		912


//--------------------- SYMBOLS --------------------------

	.type		.nv.reservedSmem.offset0,@object
	.size		.nv.reservedSmem.offset0,0x4
	.type		.nv.reservedSmem.cap,@object
	.size		.nv.reservedSmem.cap,0x4
